//
// Generated by NVIDIA NVVM Compiler
//
// Compiler Build ID: CL-36424714
// Cuda compilation tools, release 13.0, V13.0.88
// Based on NVVM 20.0.0
//

.version 9.0
.target sm_100
.address_size 64

	// .globl	_Z11check_writemPm

.visible .entry _Z11check_writemPm(
	.param .u64 _Z11check_writemPm_param_0,
	.param .u64 .ptr .align 1 _Z11check_writemPm_param_1
)
{
	.reg .pred 	%p<5>;
	.reg .b32 	%r<3>;
	.reg .b64 	%rd<11>;

	ld.param.u64 	%rd3, [_Z11check_writemPm_param_0];
	ld.param.u64 	%rd4, [_Z11check_writemPm_param_1];
	cvta.to.global.u64 	%rd1, %rd4;
	// begin inline asm
	mov.u32 %r2, %smid;
	
	// end inline asm
	setp.eq.s32 	%p1, %r2, 12;
	@%p1 bra 	$L__BB0_2;
	setp.ne.s32 	%p2, %r2, 0;
	@%p2 bra 	$L__BB0_7;
$L__BB0_2:
	// begin inline asm
	.reg .u64 addr_reg;mov.u64 addr_reg, %rd3;
	// end inline asm
	setp.ne.s32 	%p3, %r2, 0;
	@%p3 bra 	$L__BB0_4;
	// begin inline asm
	ld.u64.ca %rd10, [addr_reg];
	// end inline asm
	// begin inline asm
	st.u64.wb [addr_reg], 0xdeadbeef;
	// end inline asm
	st.global.u64 	[%rd1+8], %rd10;
	bra.uni 	$L__BB0_7;
$L__BB0_4:
	// begin inline asm
	mov.u64 	%rd6, %clock64;
	// end inline asm
$L__BB0_5:
	// begin inline asm
	mov.u64 	%rd7, %clock64;
	// end inline asm
	sub.s64 	%rd8, %rd7, %rd6;
	setp.lt.u64 	%p4, %rd8, 10000000000;
	@%p4 bra 	$L__BB0_5;
	// begin inline asm
	ld.u64.ca %rd9, [addr_reg];
	// end inline asm
	st.global.u64 	[%rd1], %rd9;
$L__BB0_7:
	ret;

}


// ===== COMPILED SASS (sm_100) =====

	.target	sm_100

	.elftype	@"ET_EXEC"


//--------------------- .note.nv.tkinfo           --------------------------
	.section	.note.nv.tkinfo,"",@"SHT_NOTE"
	.sectionflags	@"SHF_NOTE_NV_TKINFO"
	.tkinfo
        /*0018*/ 	.word	0x00000002
        /*0030*/ 	.string	""
        /*0030*/ 	.string	"ptxas"
        /*0030*/ 	.string	"Cuda compilation tools, release 13.0, V13.0.88"
        /*0030*/ 	.string	"Build cuda_13.0.r13.0/compiler.36424714_0"
        /*0030*/ 	.string	"-arch sm_100 -m 64 "



//--------------------- .note.nv.cuinfo           --------------------------
	.section	.note.nv.cuinfo,"",@"SHT_NOTE"
	.sectionflags	@"SHF_NOTE_NV_CUINFO"
        /*0018*/ 	.short	0x0002
        /*001a*/ 	.short	0x0064
        /*001c*/ 	.short	0x0082
	.zero		2


//--------------------- .nv.info                  --------------------------
	.section	.nv.info,"",@"SHT_CUDA_INFO"
	.align	4


	//----- nvinfo : EIATTR_REGCOUNT
	.align		4
        /*0000*/ 	.byte	0x04, 0x2f
        /*0002*/ 	.short	(.L_1 - .L_0)
	.align		4
.L_0:
        /*0004*/ 	.word	index@(_Z11check_writemPm)
        /*0008*/ 	.word	0x0000000c


	//----- nvinfo : EIATTR_FRAME_SIZE
	.align		4
.L_1:
        /*000c*/ 	.byte	0x04, 0x11
        /*000e*/ 	.short	(.L_3 - .L_2)
	.align		4
.L_2:
        /*0010*/ 	.word	index@(_Z11check_writemPm)
        /*0014*/ 	.word	0x00000000


	//----- nvinfo : EIATTR_MIN_STACK_SIZE
	.align		4
.L_3:
        /*0018*/ 	.byte	0x04, 0x12
        /*001a*/ 	.short	(.L_5 - .L_4)
	.align		4
.L_4:
        /*001c*/ 	.word	index@(_Z11check_writemPm)
        /*0020*/ 	.word	0x00000000
.L_5:


//--------------------- .nv.compat                --------------------------
	.section	.nv.compat,"",@"SHT_CUDA_COMPAT_INFO"
	.align	4
        /*0000*/ 	.byte	0x02, 0x09, 0x00, 0x00, 0x02, 0x02, 0x01, 0x00, 0x02, 0x05, 0x05, 0x00, 0x03, 0x07, 0x01, 0x01
        /*0010*/ 	.byte	0x02, 0x03, 0x00, 0x00, 0x02, 0x06, 0x01, 0x00, 0x04, 0x0b, 0x08, 0x00, 0x09, 0x00, 0x00, 0x00
        /*0020*/ 	.byte	0x00, 0x00, 0x00, 0x00


//--------------------- .nv.info._Z11check_writemPm --------------------------
	.section	.nv.info._Z11check_writemPm,"",@"SHT_CUDA_INFO"
	.sectionflags	@""
	.align	4


	//----- nvinfo : EIATTR_CUDA_API_VERSION
	.align		4
        /*0000*/ 	.byte	0x04, 0x37
        /*0002*/ 	.short	(.L_7 - .L_6)
.L_6:
        /*0004*/ 	.word	0x00000082


	//----- nvinfo : EIATTR_KPARAM_INFO
	.align		4
.L_7:
        /*0008*/ 	.byte	0x04, 0x17
        /*000a*/ 	.short	(.L_9 - .L_8)
.L_8:
        /*000c*/ 	.word	0x00000000
        /*0010*/ 	.short	0x0001
        /*0012*/ 	.short	0x0008
        /*0014*/ 	.byte	0x00, 0xf5, 0x21, 0x00


	//----- nvinfo : EIATTR_KPARAM_INFO
	.align		4
.L_9:
        /*0018*/ 	.byte	0x04, 0x17
        /*001a*/ 	.short	(.L_11 - .L_10)
.L_10:
        /*001c*/ 	.word	0x00000000
        /*0020*/ 	.short	0x0000
        /*0022*/ 	.short	0x0000
        /*0024*/ 	.byte	0x00, 0xf0, 0x21, 0x00


	//----- nvinfo : EIATTR_SPARSE_MMA_MASK
	.align		4
.L_11:
        /*0028*/ 	.byte	0x03, 0x50
        /*002a*/ 	.short	0x0000


	//----- nvinfo : EIATTR_MAXREG_COUNT
	.align		4
        /*002c*/ 	.byte	0x03, 0x1b
        /*002e*/ 	.short	0x00ff


	//----- nvinfo : EIATTR_MERCURY_ISA_VERSION
	.align		4
        /*0030*/ 	.byte	0x03, 0x5f
        /*0032*/ 	.short	0x0101


	//----- nvinfo : EIATTR_VRC_CTA_INIT_COUNT
	.align		4
        /*0034*/ 	.byte	0x02, 0x4a
	.zero		1
	.zero		1


	//----- nvinfo : EIATTR_EXIT_INSTR_OFFSETS
	.align		4
        /*0038*/ 	.byte	0x04, 0x1c
        /*003a*/ 	.short	(.L_13 - .L_12)


	//   ....[0]....
.L_12:
        /*003c*/ 	.word	0x00000050


	//   ....[1]....
        /*0040*/ 	.word	0x00000100


	//   ....[2]....
        /*0044*/ 	.word	0x000001c0


	//----- nvinfo : EIATTR_CBANK_PARAM_SIZE
	.align		4
.L_13:
        /*0048*/ 	.byte	0x03, 0x19
        /*004a*/ 	.short	0x0010


	//----- nvinfo : EIATTR_PARAM_CBANK
	.align		4
        /*004c*/ 	.byte	0x04, 0x0a
        /*004e*/ 	.short	(.L_15 - .L_14)
	.align		4
.L_14:
        /*0050*/ 	.word	index@(.nv.constant0._Z11check_writemPm)
        /*0054*/ 	.short	0x0380
        /*0056*/ 	.short	0x0010


	//----- nvinfo : EIATTR_SW_WAR
	.align		4
.L_15:
        /*0058*/ 	.byte	0x04, 0x36
        /*005a*/ 	.short	(.L_17 - .L_16)
.L_16:
        /*005c*/ 	.word	0x00000008
.L_17:


//--------------------- .nv.callgraph             --------------------------
	.section	.nv.callgraph,"",@"SHT_CUDA_CALLGRAPH"
	.align	4
	.sectionentsize	8
	.align		4
        /*0000*/ 	.word	0x00000000
	.align		4
        /*0004*/ 	.word	0xffffffff
	.align		4
        /*0008*/ 	.word	0x00000000
	.align		4
        /*000c*/ 	.word	0xfffffffe
	.align		4
        /*0010*/ 	.word	0x00000000
	.align		4
        /*0014*/ 	.word	0xfffffffd
	.align		4
        /*0018*/ 	.word	0x00000000
	.align		4
        /*001c*/ 	.word	0xfffffffc


//--------------------- .text._Z11check_writemPm  --------------------------
	.section	.text._Z11check_writemPm,"ax",@progbits
	.align	128
        .global         _Z11check_writemPm
        .type           _Z11check_writemPm,@function
        .size           _Z11check_writemPm,(.L_x_4 - _Z11check_writemPm)
        .other          _Z11check_writemPm,@"STO_CUDA_ENTRY STV_DEFAULT"
_Z11check_writemPm:
.text._Z11check_writemPm:
[----:B------:R-:W-:Y:S08]  /*0000*/  LDC R1, c[0x0][0x37c] ;  /* 0x0000df00ff017b82 */ /* 0x000ff00000000800 */
[----:B------:R-:W0:Y:S02]  /*0010*/  S2UR UR4, SR_VIRTUALSMID ;  /* 0x00000000000479c3 */ /* 0x000e240000004300 */
[----:B0-----:R-:W-:-:S09]  /*0020*/  UISETP.NE.AND UP0, UPT, UR4, 0xc, UPT ;  /* 0x0000000c0400788c */ /* 0x001fd2000bf05270 */
[----:B------:R-:W-:Y:S05]  /*0030*/  BRA.U !UP0, `(.L_x_0) ;  /* 0x0000000108087547 */ /* 0x000fea000b800000 */
[----:B------:R-:W-:-:S13]  /*0040*/  ISETP.NE.AND P0, PT, RZ, UR4, PT ;  /* 0x00000004ff007c0c */ /* 0x000fda000bf05270 */
[----:B------:R-:W-:Y:S05]  /*0050*/  @P0 EXIT ;  /* 0x000000000000094d */ /* 0x000fea0003800000 */
.L_x_0:
[----:B------:R-:W-:Y:S01]  /*0060*/  UISETP.NE.AND UP0, UPT, UR4, URZ, UPT ;  /* 0x000000ff0400728c */ /* 0x000fe2000bf05270 */
[----:B------:R-:W0:Y:S08]  /*0070*/  LDCU.64 UR6, c[0x0][0x358] ;  /* 0x00006b00ff0677ac */ /* 0x000e300008000a00 */
[----:B------:R-:W-:Y:S05]  /*0080*/  BRA.U UP0, `(.L_x_1) ;  /* 0x0000000100207547 */ /* 0x000fea000b800000 */
[----:B------:R-:W0:Y:S02]  /*0090*/  LDC.64 R2, c[0x0][0x380] ;  /* 0x0000e000ff027b82 */ /* 0x000e240000000a00 */
[----:B0-----:R-:W2:Y:S06]  /*00a0*/  LD.E.64.STRONG.SM R4, desc[UR6][R2.64] ;  /* 0x0000000602047980 */ /* 0x001eac000c10bb00 */
[----:B------:R-:W2:Y:S01]  /*00b0*/  LDC.64 R6, c[0x0][0x388] ;  /* 0x0000e200ff067b82 */ /* 0x000ea20000000a00 */
[----:B------:R-:W-:Y:S02]  /*00c0*/  IMAD.MOV.U32 R8, RZ, RZ, -0x21524111 ;  /* 0xdeadbeefff087424 */ /* 0x000fe400078e00ff */
[----:B------:R-:W-:-:S05]  /*00d0*/  IMAD.MOV.U32 R9, RZ, RZ, 0x0 ;  /* 0x00000000ff097424 */ /* 0x000fca00078e00ff */
[----:B------:R-:W-:Y:S04]  /*00e0*/  ST.E.64.STRONG.SM desc[UR6][R2.64], R8 ;  /* 0x0000000802007985 */ /* 0x000fe8000c10bb06 */
[----:B--2---:R-:W-:Y:S01]  /*00f0*/  STG.E.64 desc[UR6][R6.64+0x8], R4 ;  /* 0x0000080406007986 */ /* 0x004fe2000c101b06 */
[----:B------:R-:W-:Y:S05]  /*0100*/  EXIT ;  /* 0x000000000000794d */ /* 0x000fea0003800000 */
.L_x_1:
[----:B------:R-:W-:-:S07]  /*0110*/  CS2R R2, SR_CLOCKLO ;  /* 0x0000000000027805 */ /* 0x000fce0000015000 */
.L_x_2:
[----:B------:R-:W-:-:S06]  /*0120*/  CS2R R4, SR_CLOCKLO ;  /* 0x0000000000047805 */ /* 0x000fcc0000015000 */
[----:B------:R-:W-:-:S05]  /*0130*/  IADD3 R0, P0, PT, -R2, R4, RZ ;  /* 0x0000000402007210 */ /* 0x000fca0007f1e1ff */
[----:B------:R-:W-:Y:S01]  /*0140*/  IMAD.X R4, R5, 0x1, ~R3, P0 ;  /* 0x0000000105047824 */ /* 0x000fe200000e0e03 */
[----:B------:R-:W-:-:S04]  /*0150*/  ISETP.GE.U32.AND P0, PT, R0, 0x540be400, PT ;  /* 0x540be4000000780c */ /* 0x000fc80003f06070 */
[----:B------:R-:W-:-:S13]  /*0160*/  ISETP.GE.U32.AND.EX P0, PT, R4, 0x2, PT, P0 ;  /* 0x000000020400780c */ /* 0x000fda0003f06100 */
[----:B------:R-:W-:Y:S05]  /*0170*/  @!P0 BRA `(.L_x_2) ;  /* 0xfffffffc00e88947 */ /* 0x000fea000383ffff */
[----:B------:R-:W0:Y:S02]  /*0180*/  LDC.64 R2, c[0x0][0x380] ;  /* 0x0000e000ff027b82 */ /* 0x000e240000000a00 */
[----:B0-----:R-:W2:Y:S06]  /*0190*/  LD.E.64.STRONG.SM R2, desc[UR6][R2.64] ;  /* 0x0000000602027980 */ /* 0x001eac000c10bb00 */
[----:B------:R-:W2:Y:S02]  /*01a0*/  LDC.64 R4, c[0x0][0x388] ;  /* 0x0000e200ff047b82 */ /* 0x000ea40000000a00 */
[----:B--2---:R-:W-:Y:S01]  /*01b0*/  STG.E.64 desc[UR6][R4.64], R2 ;  /* 0x0000000204007986 */ /* 0x004fe2000c101b06 */
[----:B------:R-:W-:Y:S05]  /*01c0*/  EXIT ;  /* 0x000000000000794d */ /* 0x000fea0003800000 */
.L_x_3:
[----:B------:R-:W-:-:S00]  /*01d0*/  BRA `(.L_x_3) ;  /* 0xfffffffc00fc7947 */ /* 0x000fc0000383ffff */
[----:B------:R-:W-:-:S00]  /*01e0*/  NOP ;  /* 0x0000000000007918 */ /* 0x000fc00000000000 */
        /* <DEDUP_REMOVED lines=9> */
.L_x_4:


//--------------------- .nv.shared.reserved.0     --------------------------
	.section	.nv.shared.reserved.0,"aw",@nobits
	.weak		__nv_reservedSMEM_offset_0_alias
	.size		__nv_reservedSMEM_offset_0_alias, 0, 64
	.other		__nv_reservedSMEM_offset_0_alias,@"STO_CUDA_RESERVED_SHARED STV_DEFAULT"
__nv_reservedSMEM_offset_0_alias:
	.zero		0
	.zero		64


//--------------------- .nv.constant0._Z11check_writemPm --------------------------
	.section	.nv.constant0._Z11check_writemPm,"a",@progbits
	.sectionflags	@""
	.align	4
.nv.constant0._Z11check_writemPm:
	.zero		912


//--------------------- SYMBOLS --------------------------

	.type		.nv.reservedSmem.offset0,@object
	.size		.nv.reservedSmem.offset0,0x4
